	.headerflags	@"EF_CUDA_TEXMODE_UNIFIED EF_CUDA_64BIT_ADDRESS EF_CUDA_ACCELERATORS EF_CUDA_SM90 EF_CUDA_VIRTUAL_SM(EF_CUDA_SM90)"
	.elftype	@"ET_EXEC"


//--------------------- .nv.info                  --------------------------
	.section	.nv.info,"",@"SHT_CUDA_INFO"
	.align	4


	//----- nvinfo : EIATTR_REGCOUNT
	.align		4
        /*0000*/ 	.byte	0x04, 0x2f
        /*0002*/ 	.short	(.L_3 - .L_2)
	.align		4
.L_2:
        /*0004*/ 	.word	index@(triton_poi_fused__native_batch_norm_legit_no_training_silu_1)
        /*0008*/ 	.word	0x00000020


	//----- nvinfo : EIATTR_MIN_STACK_SIZE
	.align		4
.L_3:
        /*000c*/ 	.byte	0x04, 0x12
        /*000e*/ 	.short	(.L_5 - .L_4)
	.align		4
.L_4:
        /*0010*/ 	.word	index@(triton_poi_fused__native_batch_norm_legit_no_training_silu_1)
        /*0014*/ 	.word	0x00000000


	//----- nvinfo : EIATTR_FRAME_SIZE
	.align		4
.L_5:
        /*0018*/ 	.byte	0x04, 0x11
        /*001a*/ 	.short	(.L_7 - .L_6)
	.align		4
.L_6:
        /*001c*/ 	.word	index@(triton_poi_fused__native_batch_norm_legit_no_training_silu_1)
        /*0020*/ 	.word	0x00000000


	//----- nvinfo : EIATTR_MIN_STACK_SIZE
	.align		4
.L_7:
        /*0024*/ 	.byte	0x04, 0x12
        /*0026*/ 	.short	(.L_9 - .L_8)
	.align		4
.L_8:
        /*0028*/ 	.word	index@(triton_poi_fused__native_batch_norm_legit_no_training_silu_1)
        /*002c*/ 	.word	0x00000000
.L_9:


//--------------------- .nv.info.triton_poi_fused__native_batch_norm_legit_no_training_silu_1 --------------------------
	.section	.nv.info.triton_poi_fused__native_batch_norm_legit_no_training_silu_1,"",@"SHT_CUDA_INFO"
	.sectionflags	@""
	.align	4


	//----- nvinfo : EIATTR_CUDA_API_VERSION
	.align		4
        /*0000*/ 	.byte	0x04, 0x37
        /*0002*/ 	.short	(.L_11 - .L_10)
.L_10:
        /*0004*/ 	.word	0x0000007c


	//----- nvinfo : EIATTR_KPARAM_INFO
	.align		4
.L_11:
        /*0008*/ 	.byte	0x04, 0x17
        /*000a*/ 	.short	(.L_13 - .L_12)
.L_12:
        /*000c*/ 	.word	0x00000000
        /*0010*/ 	.short	0x0006
        /*0012*/ 	.short	0x0030
        /*0014*/ 	.byte	0x00, 0xf0, 0x11, 0x00


	//----- nvinfo : EIATTR_KPARAM_INFO
	.align		4
.L_13:
        /*0018*/ 	.byte	0x04, 0x17
        /*001a*/ 	.short	(.L_15 - .L_14)
.L_14:
        /*001c*/ 	.word	0x00000000
        /*0020*/ 	.short	0x0005
        /*0022*/ 	.short	0x0028
        /*0024*/ 	.byte	0x00, 0xf4, 0x21, 0x00


	//----- nvinfo : EIATTR_KPARAM_INFO
	.align		4
.L_15:
        /*0028*/ 	.byte	0x04, 0x17
        /*002a*/ 	.short	(.L_17 - .L_16)
.L_16:
        /*002c*/ 	.word	0x00000000
        /*0030*/ 	.short	0x0004
        /*0032*/ 	.short	0x0020
        /*0034*/ 	.byte	0x00, 0xf4, 0x21, 0x00


	//----- nvinfo : EIATTR_KPARAM_INFO
	.align		4
.L_17:
        /*0038*/ 	.byte	0x04, 0x17
        /*003a*/ 	.short	(.L_19 - .L_18)
.L_18:
        /*003c*/ 	.word	0x00000000
        /*0040*/ 	.short	0x0003
        /*0042*/ 	.short	0x0018
        /*0044*/ 	.byte	0x00, 0xf4, 0x21, 0x00


	//----- nvinfo : EIATTR_KPARAM_INFO
	.align		4
.L_19:
        /*0048*/ 	.byte	0x04, 0x17
        /*004a*/ 	.short	(.L_21 - .L_20)
.L_20:
        /*004c*/ 	.word	0x00000000
        /*0050*/ 	.short	0x0002
        /*0052*/ 	.short	0x0010
        /*0054*/ 	.byte	0x00, 0xf4, 0x21, 0x00


	//----- nvinfo : EIATTR_KPARAM_INFO
	.align		4
.L_21:
        /*0058*/ 	.byte	0x04, 0x17
        /*005a*/ 	.short	(.L_23 - .L_22)
.L_22:
        /*005c*/ 	.word	0x00000000
        /*0060*/ 	.short	0x0001
        /*0062*/ 	.short	0x0008
        /*0064*/ 	.byte	0x00, 0xf4, 0x21, 0x00


	//----- nvinfo : EIATTR_KPARAM_INFO
	.align		4
.L_23:
        /*0068*/ 	.byte	0x04, 0x17
        /*006a*/ 	.short	(.L_25 - .L_24)
.L_24:
        /*006c*/ 	.word	0x00000000
        /*0070*/ 	.short	0x0000
        /*0072*/ 	.short	0x0000
        /*0074*/ 	.byte	0x00, 0xf4, 0x21, 0x00


	//----- nvinfo : EIATTR_SPARSE_MMA_MASK
	.align		4
.L_25:
        /*0078*/ 	.byte	0x03, 0x50
        /*007a*/ 	.short	0x0000


	//----- nvinfo : EIATTR_MAXREG_COUNT
	.align		4
        /*007c*/ 	.byte	0x03, 0x1b
        /*007e*/ 	.short	0x00ff


	//----- nvinfo : EIATTR_EXIT_INSTR_OFFSETS
	.align		4
        /*0080*/ 	.byte	0x04, 0x1c
        /*0082*/ 	.short	(.L_27 - .L_26)


	//   ....[0]....
.L_26:
        /*0084*/ 	.word	0x00000c90


	//----- nvinfo : EIATTR_REQNTID
	.align		4
.L_27:
        /*0088*/ 	.byte	0x04, 0x10
        /*008a*/ 	.short	(.L_29 - .L_28)
.L_28:
        /*008c*/ 	.word	0x00000080
        /*0090*/ 	.word	0x00000001
        /*0094*/ 	.word	0x00000001


	//----- nvinfo : EIATTR_CBANK_PARAM_SIZE
	.align		4
.L_29:
        /*0098*/ 	.byte	0x03, 0x19
        /*009a*/ 	.short	0x0034


	//----- nvinfo : EIATTR_PARAM_CBANK
	.align		4
        /*009c*/ 	.byte	0x04, 0x0a
        /*009e*/ 	.short	(.L_31 - .L_30)
	.align		4
.L_30:
        /*00a0*/ 	.word	index@(.nv.constant0.triton_poi_fused__native_batch_norm_legit_no_training_silu_1)
        /*00a4*/ 	.short	0x0210
        /*00a6*/ 	.short	0x0034


	//----- nvinfo : EIATTR_SW_WAR
	.align		4
.L_31:
        /*00a8*/ 	.byte	0x04, 0x36
        /*00aa*/ 	.short	(.L_33 - .L_32)
.L_32:
        /*00ac*/ 	.word	0x00000008
.L_33:


//--------------------- .nv.callgraph             --------------------------
	.section	.nv.callgraph,"",@"SHT_CUDA_CALLGRAPH"
	.align	4
	.sectionentsize	8
	.align		4
        /*0000*/ 	.word	0x00000000
	.align		4
        /*0004*/ 	.word	0xffffffff
	.align		4
        /*0008*/ 	.word	0x00000000
	.align		4
        /*000c*/ 	.word	0xfffffffe
	.align		4
        /*0010*/ 	.word	0x00000000
	.align		4
        /*0014*/ 	.word	0xfffffffd
	.align		4
        /*0018*/ 	.word	0x00000000
	.align		4
        /*001c*/ 	.word	0xfffffffc


//--------------------- .nv.constant4             --------------------------
	.section	.nv.constant4,"a",@progbits
	.align	8
	.align		8
.nv.constant4:
        /*0000*/ 	.dword	_$_str
	.align		8
        /*0008*/ 	.dword	_$_str_$_2


//--------------------- .text.triton_poi_fused__native_batch_norm_legit_no_training_silu_1 --------------------------
	.section	.text.triton_poi_fused__native_batch_norm_legit_no_training_silu_1,"ax",@progbits
	.align	128
        .global         triton_poi_fused__native_batch_norm_legit_no_training_silu_1
        .type           triton_poi_fused__native_batch_norm_legit_no_training_silu_1,@function
        .size           triton_poi_fused__native_batch_norm_legit_no_training_silu_1,(.L_x_1 - triton_poi_fused__native_batch_norm_legit_no_training_silu_1)
        .other          triton_poi_fused__native_batch_norm_legit_no_training_silu_1,@"STO_CUDA_ENTRY STV_DEFAULT"
triton_poi_fused__native_batch_norm_legit_no_training_silu_1:
.text.triton_poi_fused__native_batch_norm_legit_no_training_silu_1:
[----:B------:R-:W-:Y:S01]  /*0000*/  LDC R1, c[0x0][0x28] ;  /* 0x00000a00ff017b82 */ /* 0x000fe20000000800 */
[----:B------:R-:W1:Y:S07]  /*0010*/  S2R R0, SR_TID.X ;  /* 0x0000000000007919 */ /* 0x000e6e0000002100 */
[----:B------:R-:W2:Y:S01]  /*0020*/  LDC.64 R4, c[0x0][0x228] ;  /* 0x00008a00ff047b82 */ /* 0x000ea20000000a00 */
[----:B------:R-:W-:Y:S01]  /*0030*/  ULDC.64 UR4, c[0x0][0x208] ;  /* 0x0000820000047ab9 */ /* 0x000fe20000000a00 */
[----:B------:R-:W3:Y:S06]  /*0040*/  S2R R7, SR_CTAID.X ;  /* 0x0000000000077919 */ /* 0x000eec0000002500 */
[----:B------:R-:W4:Y:S08]  /*0050*/  LDC.64 R12, c[0x0][0x220] ;  /* 0x00008800ff0c7b82 */ /* 0x000f300000000a00 */
[----:B------:R-:W5:Y:S08]  /*0060*/  LDC.64 R28, c[0x0][0x218] ;  /* 0x00008600ff1c7b82 */ /* 0x000f700000000a00 */
[----:B------:R-:W5:Y:S01]  /*0070*/  LDC.64 R20, c[0x0][0x230] ;  /* 0x00008c00ff147b82 */ /* 0x000f620000000a00 */
[----:B-1----:R-:W-:-:S07]  /*0080*/  SHF.L.U32 R0, R0, 0x2, RZ ;  /* 0x0000000200007819 */ /* 0x002fce00000006ff */
[----:B------:R-:W1:Y:S01]  /*0090*/  LDC.64 R24, c[0x0][0x238] ;  /* 0x00008e00ff187b82 */ /* 0x000e620000000a00 */
[----:B---3--:R-:W-:Y:S02]  /*00a0*/  SHF.R.S32.HI R3, RZ, 0x15, R7 ;  /* 0x00000015ff037819 */ /* 0x008fe40000011407 */
[----:B------:R-:W-:Y:S02]  /*00b0*/  LOP3.LUT R0, R0, 0x1fc, RZ, 0xc0, !PT ;  /* 0x000001fc00007812 */ /* 0x000fe400078ec0ff */
[----:B------:R-:W-:Y:S02]  /*00c0*/  SGXT R3, R3, 0x1 ;  /* 0x000000010303781a */ /* 0x000fe40000000200 */
[----:B------:R-:W-:-:S04]  /*00d0*/  LEA R0, R7, R0, 0xa ;  /* 0x0000000007007211 */ /* 0x000fc800078e50ff */
[----:B------:R-:W-:-:S04]  /*00e0*/  LEA.HI R3, R3, R0, RZ, 0x6 ;  /* 0x0000000003037211 */ /* 0x000fc800078f30ff */
[----:B------:R-:W-:-:S04]  /*00f0*/  LOP3.LUT R3, R3, 0xffffffc0, RZ, 0xc0, !PT ;  /* 0xffffffc003037812 */ /* 0x000fc800078ec0ff */
[----:B------:R-:W-:-:S05]  /*0100*/  IADD3 R3, R0, -R3, RZ ;  /* 0x8000000300037210 */ /* 0x000fca0007ffe0ff */
[----:B--2---:R-:W-:-:S06]  /*0110*/  IMAD.WIDE R4, R3, 0x4, R4 ;  /* 0x0000000403047825 */ /* 0x004fcc00078e0204 */
[----:B------:R-:W2:Y:S01]  /*0120*/  LDG.E.EL.128 R4, desc[UR4][R4.64] ;  /* 0x0000000404047981 */ /* 0x000ea2000c2e1d00 */
[----:B----4-:R-:W-:-:S04]  /*0130*/  IMAD.WIDE R12, R3, 0x4, R12 ;  /* 0x00000004030c7825 */ /* 0x010fc800078e020c */
[----:B-----5:R-:W-:Y:S02]  /*0140*/  IMAD.WIDE R28, R0, 0x4, R28 ;  /* 0x00000004001c7825 */ /* 0x020fe400078e021c */
[----:B------:R-:W3:Y:S04]  /*0150*/  LDG.E.EL.128 R12, desc[UR4][R12.64] ;  /* 0x000000040c0c7981 */ /* 0x000ee8000c2e1d00 */
[----:B------:R-:W3:Y:S01]  /*0160*/  LDG.E.128 R16, desc[UR4][R28.64] ;  /* 0x000000041c107981 */ /* 0x000ee2000c1e1d00 */
[----:B0-----:R-:W-:-:S04]  /*0170*/  IMAD.WIDE R20, R3, 0x4, R20 ;  /* 0x0000000403147825 */ /* 0x001fc800078e0214 */
[----:B-1----:R-:W-:-:S06]  /*0180*/  IMAD.WIDE R24, R3, 0x4, R24 ;  /* 0x0000000403187825 */ /* 0x002fcc00078e0218 */
[----:B------:R-:W4:Y:S01]  /*0190*/  LDG.E.EL.128 R24, desc[UR4][R24.64] ;  /* 0x0000000418187981 */ /* 0x000f22000c2e1d00 */
[----:B--2---:R-:W-:-:S04]  /*01a0*/  FADD R2, R4, 9.9999997473787516356e-06 ;  /* 0x3727c5ac04027421 */ /* 0x004fc80000000000 */
[----:B------:R0:W1:Y:S02]  /*01b0*/  MUFU.SQRT R8, R2 ;  /* 0x0000000200087308 */ /* 0x0000640000002000 */
[----:B0-----:R-:W-:Y:S01]  /*01c0*/  HFMA2.MMA R2, -RZ, RZ, 1.625, 0 ;  /* 0x3e800000ff027435 */ /* 0x001fe200000001ff */
[C---:B-1----:R-:W-:Y:S02]  /*01d0*/  FSETP.GT.AND P0, PT, R8.reuse, 8.50705917302346158658e+37, PT ;  /* 0x7e8000000800780b */ /* 0x042fe40003f04000 */
[----:B------:R-:W-:-:S11]  /*01e0*/  FSETP.GEU.AND P1, PT, R8, 1.175494350822287508e-38, PT ;  /* 0x008000000800780b */ /* 0x000fd60003f2e000 */
[----:B------:R-:W-:-:S04]  /*01f0*/  @P0 FMUL R8, R8, 0.25 ;  /* 0x3e80000008080820 */ /* 0x000fc80000400000 */
[----:B------:R-:W-:-:S04]  /*0200*/  @!P1 FMUL R8, R8, 16777216 ;  /* 0x4b80000008089820 */ /* 0x000fc80000400000 */
[----:B------:R0:W1:Y:S01]  /*0210*/  MUFU.RCP R4, R8 ;  /* 0x0000000800047308 */ /* 0x0000620000001000 */
[----:B------:R-:W-:Y:S01]  /*0220*/  FSEL R23, R2, 1, P0 ;  /* 0x3f80000002177808 */ /* 0x000fe20000000000 */
[----:B0-----:R-:W2:Y:S04]  /*0230*/  LDG.E.128 R8, desc[UR4][R28.64+0x800] ;  /* 0x000800041c087981 */ /* 0x001ea8000c1e1d00 */
[----:B------:R-:W-:-:S04]  /*0240*/  @!P1 FMUL R23, R23, 16777216 ;  /* 0x4b80000017179820 */ /* 0x000fc80000400000 */
[----:B-1----:R-:W-:Y:S02]  /*0250*/  FMUL R3, R4, R23 ;  /* 0x0000001704037220 */ /* 0x002fe40000400000 */
[----:B------:R-:W4:Y:S01]  /*0260*/  LDG.E.EL.128 R20, desc[UR4][R20.64] ;  /* 0x0000000414147981 */ /* 0x000f22000c2e1d00 */
[----:B------:R-:W-:Y:S01]  /*0270*/  FADD R5, R5, 9.9999997473787516356e-06 ;  /* 0x3727c5ac05057421 */ /* 0x000fe20000000000 */
[----:B------:R-:W-:-:S05]  /*0280*/  FADD R6, R6, 9.9999997473787516356e-06 ;  /* 0x3727c5ac06067421 */ /* 0x000fca0000000000 */
[----:B------:R-:W0:Y:S08]  /*0290*/  MUFU.SQRT R5, R5 ;  /* 0x0000000500057308 */ /* 0x000e300000002000 */
[----:B------:R-:W1:Y:S01]  /*02a0*/  MUFU.SQRT R6, R6 ;  /* 0x0000000600067308 */ /* 0x000e620000002000 */
[----:B------:R-:W-:Y:S01]  /*02b0*/  FADD R4, R7, 9.9999997473787516356e-06 ;  /* 0x3727c5ac07047421 */ /* 0x000fe20000000000 */
[----:B0-----:R-:W-:-:S06]  /*02c0*/  FSETP.GT.AND P0, PT, R5, 8.50705917302346158658e+37, PT ;  /* 0x7e8000000500780b */ /* 0x001fcc0003f04000 */
[----:B------:R-:W0:Y:S01]  /*02d0*/  MUFU.SQRT R4, R4 ;  /* 0x0000000400047308 */ /* 0x000e220000002000 */
[C---:B------:R-:W-:Y:S02]  /*02e0*/  FSETP.GEU.AND P3, PT, R5.reuse, 1.175494350822287508e-38, PT ;  /* 0x008000000500780b */ /* 0x040fe40003f6e000 */
[C---:B-1----:R-:W-:Y:S02]  /*02f0*/  FSETP.GT.AND P1, PT, R6.reuse, 8.50705917302346158658e+37, PT ;  /* 0x7e8000000600780b */ /* 0x042fe40003f24000 */
[----:B------:R-:W-:Y:S02]  /*0300*/  FSETP.GEU.AND P4, PT, R6, 1.175494350822287508e-38, PT ;  /* 0x008000000600780b */ /* 0x000fe40003f8e000 */
[----:B------:R-:W-:Y:S01]  /*0310*/  @P0 FMUL R5, R5, 0.25 ;  /* 0x3e80000005050820 */ /* 0x000fe20000400000 */
[----:B0-----:R-:W-:-:S06]  /*0320*/  FSETP.GT.AND P2, PT, R4, 8.50705917302346158658e+37, PT ;  /* 0x7e8000000400780b */ /* 0x001fcc0003f44000 */
[----:B------:R-:W-:Y:S02]  /*0330*/  @!P3 FMUL R5, R5, 16777216 ;  /* 0x4b8000000505b820 */ /* 0x000fe40000400000 */
[----:B------:R-:W-:Y:S02]  /*0340*/  @P1 FMUL R6, R6, 0.25 ;  /* 0x3e80000006061820 */ /* 0x000fe40000400000 */
[----:B------:R0:W1:Y:S02]  /*0350*/  MUFU.RCP R7, R5 ;  /* 0x0000000500077308 */ /* 0x0000640000001000 */
[----:B------:R-:W-:Y:S01]  /*0360*/  @!P4 FMUL R6, R6, 16777216 ;  /* 0x4b8000000606c820 */ /* 0x000fe20000400000 */
[----:B------:R-:W-:Y:S01]  /*0370*/  FSETP.GEU.AND P5, PT, R4, 1.175494350822287508e-38, PT ;  /* 0x008000000400780b */ /* 0x000fe20003fae000 */
[----:B---3--:R-:W-:Y:S01]  /*0380*/  FADD R16, R16, -R12 ;  /* 0x8000000c10107221 */ /* 0x008fe20000000000 */
[----:B------:R-:W-:Y:S01]  /*0390*/  @P2 FMUL R4, R4, 0.25 ;  /* 0x3e80000004042820 */ /* 0x000fe20000400000 */
[----:B0-----:R-:W-:-:S05]  /*03a0*/  FSEL R5, R2, 1, P1 ;  /* 0x3f80000002057808 */ /* 0x001fca0000800000 */
[----:B------:R-:W-:-:S05]  /*03b0*/  @!P4 FMUL R5, R5, 16777216 ;  /* 0x4b8000000505c820 */ /* 0x000fca0000400000 */
[----:B------:R-:W-:-:S06]  /*03c0*/  @!P5 FMUL R4, R4, 16777216 ;  /* 0x4b8000000404d820 */ /* 0x000fcc0000400000 */
[----:B------:R-:W-:Y:S01]  /*03d0*/  MUFU.RCP R4, R4 ;  /* 0x0000000400047308 */ /* 0x000fe20000001000 */
[----:B------:R-:W-:Y:S01]  /*03e0*/  FADD R19, R19, -R15 ;  /* 0x8000000f13137221 */ /* 0x000fe20000000000 */
[----:B--2---:R-:W-:-:S04]  /*03f0*/  FADD R8, R8, -R12 ;  /* 0x8000000c08087221 */ /* 0x004fc80000000000 */
[-C--:B------:R-:W-:Y:S02]  /*0400*/  FMUL R29, R8, R3.reuse ;  /* 0x00000003081d7220 */ /* 0x080fe40000400000 */
[----:B------:R-:W0:Y:S01]  /*0410*/  MUFU.RCP R8, R6 ;  /* 0x0000000600087308 */ /* 0x000e220000001000 */
[----:B------:R-:W-:Y:S01]  /*0420*/  FSEL R12, R2, 1, P0 ;  /* 0x3f800000020c7808 */ /* 0x000fe20000000000 */
[----:B------:R-:W-:-:S04]  /*0430*/  FMUL R3, R16, R3 ;  /* 0x0000000310037220 */ /* 0x000fc80000400000 */
[----:B------:R-:W-:Y:S01]  /*0440*/  @!P3 FMUL R12, R12, 16777216 ;  /* 0x4b8000000c0cb820 */ /* 0x000fe20000400000 */
[----:B----4-:R-:W-:-:S03]  /*0450*/  FFMA R3, R20, R3, R24 ;  /* 0x0000000314037223 */ /* 0x010fc60000000018 */
[----:B-1----:R-:W-:Y:S01]  /*0460*/  FMUL R7, R7, R12 ;  /* 0x0000000c07077220 */ /* 0x002fe20000400000 */
[----:B------:R-:W-:Y:S01]  /*0470*/  FADD R12, R17, -R13 ;  /* 0x8000000d110c7221 */ /* 0x000fe20000000000 */
[----:B------:R-:W-:Y:S01]  /*0480*/  FADD R17, R18, -R14 ;  /* 0x8000000e12117221 */ /* 0x000fe20000000000 */
[----:B------:R-:W-:Y:S01]  /*0490*/  FADD R16, RZ, -R3 ;  /* 0x80000003ff107221 */ /* 0x000fe20000000000 */
[----:B0-----:R-:W-:-:S03]  /*04a0*/  FMUL R8, R8, R5 ;  /* 0x0000000508087220 */ /* 0x001fc60000400000 */
[----:B------:R-:W-:Y:S01]  /*04b0*/  FMUL R16, R16, 1.4426950216293334961 ;  /* 0x3fb8aa3b10107820 */ /* 0x000fe20000400000 */
[----:B------:R-:W-:Y:S01]  /*04c0*/  FMUL R17, R17, R8 ;  /* 0x0000000811117220 */ /* 0x000fe20000400000 */
[----:B------:R-:W-:Y:S01]  /*04d0*/  FFMA R20, R20, R29, R24 ;  /* 0x0000001d14147223 */ /* 0x000fe20000000018 */
[----:B------:R-:W-:Y:S02]  /*04e0*/  FSEL R29, R2, 1, P2 ;  /* 0x3f800000021d7808 */ /* 0x000fe40001000000 */
[----:B------:R-:W-:Y:S01]  /*04f0*/  FFMA R6, R22, R17, R26 ;  /* 0x0000001116067223 */ /* 0x000fe2000000001a */
[----:B------:R-:W-:Y:S01]  /*0500*/  FADD R17, R10, -R14 ;  /* 0x8000000e0a117221 */ /* 0x000fe20000000000 */
[----:B------:R-:W-:Y:S01]  /*0510*/  FSETP.GEU.AND P3, PT, R16, -126, PT ;  /* 0xc2fc00001000780b */ /* 0x000fe20003f6e000 */
[----:B------:R-:W-:Y:S01]  /*0520*/  FADD R10, R9, -R13 ;  /* 0x8000000d090a7221 */ /* 0x000fe20000000000 */
[----:B------:R-:W-:Y:S01]  /*0530*/  FMUL R12, R12, R7 ;  /* 0x000000070c0c7220 */ /* 0x000fe20000400000 */
[----:B------:R-:W-:-:S02]  /*0540*/  @!P5 FMUL R29, R29, 16777216 ;  /* 0x4b8000001d1dd820 */ /* 0x000fc40000400000 */
[----:B------:R-:W-:Y:S01]  /*0550*/  FMUL R10, R10, R7 ;  /* 0x000000070a0a7220 */ /* 0x000fe20000400000 */
[----:B------:R-:W-:Y:S01]  /*0560*/  FFMA R5, R21, R12, R25 ;  /* 0x0000000c15057223 */ /* 0x000fe20000000019 */
[----:B------:R-:W-:Y:S01]  /*0570*/  FADD R7, RZ, -R20 ;  /* 0x80000014ff077221 */ /* 0x000fe20000000000 */
[----:B------:R-:W-:Y:S01]  /*0580*/  FMUL R4, R4, R29 ;  /* 0x0000001d04047220 */ /* 0x000fe20000400000 */
[----:B------:R-:W-:Y:S01]  /*0590*/  FADD R11, R11, -R15 ;  /* 0x8000000f0b0b7221 */ /* 0x000fe20000000000 */
[----:B------:R-:W-:Y:S01]  /*05a0*/  FFMA R21, R21, R10, R25 ;  /* 0x0000000a15157223 */ /* 0x000fe20000000019 */
[----:B------:R-:W-:Y:S01]  /*05b0*/  FMUL R10, R7, 1.4426950216293334961 ;  /* 0x3fb8aa3b070a7820 */ /* 0x000fe20000400000 */
[----:B------:R-:W-:Y:S01]  /*05c0*/  FMUL R17, R17, R8 ;  /* 0x0000000811117220 */ /* 0x000fe20000400000 */
[-C--:B------:R-:W-:Y:S01]  /*05d0*/  FMUL R8, R11, R4.reuse ;  /* 0x000000040b087220 */ /* 0x080fe20000400000 */
[----:B------:R-:W-:Y:S01]  /*05e0*/  FADD R7, RZ, -R21 ;  /* 0x80000015ff077221 */ /* 0x000fe20000000000 */
[----:B------:R-:W-:Y:S01]  /*05f0*/  @!P3 FMUL R16, R16, 0.5 ;  /* 0x3f0000001010b820 */ /* 0x000fe20000400000 */
[----:B------:R-:W-:-:S02]  /*0600*/  FMUL R4, R19, R4 ;  /* 0x0000000413047220 */ /* 0x000fc40000400000 */
[----:B------:R-:W-:Y:S02]  /*0610*/  FMUL R13, R7, 1.4426950216293334961 ;  /* 0x3fb8aa3b070d7820 */ /* 0x000fe40000400000 */
[C---:B------:R-:W-:Y:S01]  /*0620*/  FFMA R7, R23.reuse, R4, R27 ;  /* 0x0000000417077223 */ /* 0x040fe2000000001b */
[----:B------:R-:W-:Y:S01]  /*0630*/  FADD R14, RZ, -R6 ;  /* 0x80000006ff0e7221 */ /* 0x000fe20000000000 */
[----:B------:R-:W0:Y:S01]  /*0640*/  MUFU.EX2 R16, R16 ;  /* 0x0000001000107308 */ /* 0x000e220000000800 */
[----:B------:R-:W-:Y:S01]  /*0650*/  FADD R12, RZ, -R5 ;  /* 0x80000005ff0c7221 */ /* 0x000fe20000000000 */
[----:B------:R-:W-:Y:S01]  /*0660*/  FFMA R22, R22, R17, R26 ;  /* 0x0000001116167223 */ /* 0x000fe2000000001a */
[----:B------:R-:W-:Y:S01]  /*0670*/  FADD R4, RZ, -R7 ;  /* 0x80000007ff047221 */ /* 0x000fe20000000000 */
[----:B------:R-:W-:Y:S01]  /*0680*/  FFMA R23, R23, R8, R27 ;  /* 0x0000000817177223 */ /* 0x000fe2000000001b */
[----:B------:R-:W-:Y:S01]  /*0690*/  FMUL R9, R14, 1.4426950216293334961 ;  /* 0x3fb8aa3b0e097820 */ /* 0x000fe20000400000 */
[----:B------:R-:W-:Y:S01]  /*06a0*/  FMUL R12, R12, 1.4426950216293334961 ;  /* 0x3fb8aa3b0c0c7820 */ /* 0x000fe20000400000 */
[----:B------:R-:W-:Y:S01]  /*06b0*/  FADD R11, RZ, -R22 ;  /* 0x80000016ff0b7221 */ /* 0x000fe20000000000 */
[----:B------:R-:W-:Y:S01]  /*06c0*/  FMUL R8, R4, 1.4426950216293334961 ;  /* 0x3fb8aa3b04087820 */ /* 0x000fe20000400000 */
[----:B------:R-:W-:Y:S01]  /*06d0*/  FADD R4, RZ, -R23 ;  /* 0x80000017ff047221 */ /* 0x000fe20000000000 */
[----:B------:R-:W-:Y:S01]  /*06e0*/  FSETP.GEU.AND P5, PT, R9, -126, PT ;  /* 0xc2fc00000900780b */ /* 0x000fe20003fae000 */
[----:B------:R-:W-:Y:S01]  /*06f0*/  FMUL R11, R11, 1.4426950216293334961 ;  /* 0x3fb8aa3b0b0b7820 */ /* 0x000fe20000400000 */
[----:B------:R-:W-:Y:S01]  /*0700*/  FSETP.GEU.AND P4, PT, R12, -126, PT ;  /* 0xc2fc00000c00780b */ /* 0x000fe20003f8e000 */
[----:B------:R-:W-:Y:S01]  /*0710*/  FMUL R15, R4, 1.4426950216293334961 ;  /* 0x3fb8aa3b040f7820 */ /* 0x000fe20000400000 */
[----:B------:R-:W-:Y:S01]  /*0720*/  FSETP.GEU.AND P0, PT, R13, -126, PT ;  /* 0xc2fc00000d00780b */ /* 0x000fe20003f0e000 */
[----:B0-----:R-:W-:Y:S01]  /*0730*/  @!P3 FMUL R16, R16, R16 ;  /* 0x000000101010b220 */ /* 0x001fe20000400000 */
[----:B------:R-:W-:-:S02]  /*0740*/  FSETP.GEU.AND P6, PT, R10, -126, PT ;  /* 0xc2fc00000a00780b */ /* 0x000fc40003fce000 */
[----:B------:R-:W-:Y:S02]  /*0750*/  FSETP.GEU.AND P2, PT, R8, -126, PT ;  /* 0xc2fc00000800780b */ /* 0x000fe40003f4e000 */
[----:B------:R-:W-:Y:S02]  /*0760*/  FSETP.GEU.AND P1, PT, R11, -126, PT ;  /* 0xc2fc00000b00780b */ /* 0x000fe40003f2e000 */
[----:B------:R-:W-:Y:S01]  /*0770*/  FSETP.GEU.AND P3, PT, R15, -126, PT ;  /* 0xc2fc00000f00780b */ /* 0x000fe20003f6e000 */
[----:B------:R-:W-:Y:S02]  /*0780*/  @!P5 FMUL R9, R9, 0.5 ;  /* 0x3f0000000909d820 */ /* 0x000fe40000400000 */
[----:B------:R-:W-:Y:S02]  /*0790*/  @!P4 FMUL R12, R12, 0.5 ;  /* 0x3f0000000c0cc820 */ /* 0x000fe40000400000 */
[----:B------:R-:W-:Y:S02]  /*07a0*/  @!P0 FMUL R13, R13, 0.5 ;  /* 0x3f0000000d0d8820 */ /* 0x000fe40000400000 */
[----:B------:R-:W-:Y:S01]  /*07b0*/  @!P6 FMUL R10, R10, 0.5 ;  /* 0x3f0000000a0ae820 */ /* 0x000fe20000400000 */
[----:B------:R-:W0:Y:S01]  /*07c0*/  MUFU.EX2 R9, R9 ;  /* 0x0000000900097308 */ /* 0x000e220000000800 */
[----:B------:R-:W-:-:S02]  /*07d0*/  @!P2 FMUL R8, R8, 0.5 ;  /* 0x3f0000000808a820 */ /* 0x000fc40000400000 */
[----:B------:R-:W-:Y:S02]  /*07e0*/  @!P1 FMUL R11, R11, 0.5 ;  /* 0x3f0000000b0b9820 */ /* 0x000fe40000400000 */
[----:B------:R-:W-:-:S03]  /*07f0*/  @!P3 FMUL R15, R15, 0.5 ;  /* 0x3f0000000f0fb820 */ /* 0x000fc60000400000 */
[----:B------:R-:W1:Y:S08]  /*0800*/  MUFU.EX2 R12, R12 ;  /* 0x0000000c000c7308 */ /* 0x000e700000000800 */
[----:B------:R-:W2:Y:S08]  /*0810*/  MUFU.EX2 R13, R13 ;  /* 0x0000000d000d7308 */ /* 0x000eb00000000800 */
[----:B------:R-:W3:Y:S01]  /*0820*/  MUFU.EX2 R14, R11 ;  /* 0x0000000b000e7308 */ /* 0x000ee20000000800 */
[----:B------:R-:W-:-:S07]  /*0830*/  FADD R4, R16, 1 ;  /* 0x3f80000010047421 */ /* 0x000fce0000000000 */
[----:B------:R-:W4:Y:S08]  /*0840*/  MUFU.EX2 R10, R10 ;  /* 0x0000000a000a7308 */ /* 0x000f300000000800 */
[----:B------:R-:W5:Y:S08]  /*0850*/  MUFU.EX2 R8, R8 ;  /* 0x0000000800087308 */ /* 0x000f700000000800 */
[----:B------:R-:W5:Y:S01]  /*0860*/  MUFU.EX2 R15, R15 ;  /* 0x0000000f000f7308 */ /* 0x000f620000000800 */
[----:B0-----:R-:W-:Y:S01]  /*0870*/  @!P5 FMUL R9, R9, R9 ;  /* 0x000000090909d220 */ /* 0x001fe20000400000 */
[----:B-1----:R-:W-:Y:S01]  /*0880*/  @!P4 FMUL R12, R12, R12 ;  /* 0x0000000c0c0cc220 */ /* 0x002fe20000400000 */
[----:B------:R-:W-:Y:S01]  /*0890*/  FSETP.GT.AND P4, PT, R4, 8.50705917302346158658e+37, PT ;  /* 0x7e8000000400780b */ /* 0x000fe20003f84000 */
[----:B--2---:R-:W-:Y:S01]  /*08a0*/  @!P0 FMUL R13, R13, R13 ;  /* 0x0000000d0d0d8220 */ /* 0x004fe20000400000 */
[----:B------:R-:W-:Y:S01]  /*08b0*/  FADD R9, R9, 1 ;  /* 0x3f80000009097421 */ /* 0x000fe20000000000 */
[----:B---3--:R-:W-:Y:S01]  /*08c0*/  @!P1 FMUL R14, R14, R14 ;  /* 0x0000000e0e0e9220 */ /* 0x008fe20000400000 */
[----:B------:R-:W-:Y:S01]  /*08d0*/  FADD R12, R12, 1 ;  /* 0x3f8000000c0c7421 */ /* 0x000fe20000000000 */
[----:B----4-:R-:W-:Y:S01]  /*08e0*/  @!P6 FMUL R10, R10, R10 ;  /* 0x0000000a0a0ae220 */ /* 0x010fe20000400000 */
[----:B-----5:R-:W-:Y:S01]  /*08f0*/  @!P2 FMUL R8, R8, R8 ;  /* 0x000000080808a220 */ /* 0x020fe20000400000 */
[----:B------:R-:W-:Y:S01]  /*0900*/  FADD R17, R13, 1 ;  /* 0x3f8000000d117421 */ /* 0x000fe20000000000 */
[----:B------:R-:W-:Y:S01]  /*0910*/  FADD R13, R14, 1 ;  /* 0x3f8000000e0d7421 */ /* 0x000fe20000000000 */
[----:B------:R-:W-:Y:S01]  /*0920*/  FSETP.GT.AND P6, PT, R9, 8.50705917302346158658e+37, PT ;  /* 0x7e8000000900780b */ /* 0x000fe20003fc4000 */
[----:B------:R-:W-:Y:S01]  /*0930*/  FADD R16, R10, 1 ;  /* 0x3f8000000a107421 */ /* 0x000fe20000000000 */
[----:B------:R-:W-:Y:S01]  /*0940*/  @!P3 FMUL R15, R15, R15 ;  /* 0x0000000f0f0fb220 */ /* 0x000fe20000400000 */
[----:B------:R-:W-:Y:S01]  /*0950*/  FADD R14, R8, 1 ;  /* 0x3f800000080e7421 */ /* 0x000fe20000000000 */
[----:B------:R-:W-:-:S02]  /*0960*/  FSETP.GT.AND P5, PT, R12, 8.50705917302346158658e+37, PT ;  /* 0x7e8000000c00780b */ /* 0x000fc40003fa4000 */
[----:B------:R-:W-:Y:S01]  /*0970*/  FADD R18, R15, 1 ;  /* 0x3f8000000f127421 */ /* 0x000fe20000000000 */
[----:B------:R-:W-:Y:S01]  /*0980*/  FSETP.GT.AND P0, PT, R16, 8.50705917302346158658e+37, PT ;  /* 0x7e8000001000780b */ /* 0x000fe20003f04000 */
[----:B------:R-:W-:Y:S01]  /*0990*/  @P4 FMUL R4, R4, 0.25 ;  /* 0x3e80000004044820 */ /* 0x000fe20000400000 */
[----:B------:R-:W-:Y:S02]  /*09a0*/  FSETP.GT.AND P3, PT, R13, 8.50705917302346158658e+37, PT ;  /* 0x7e8000000d00780b */ /* 0x000fe40003f64000 */
[----:B------:R-:W-:Y:S02]  /*09b0*/  FSETP.GT.AND P2, PT, R14, 8.50705917302346158658e+37, PT ;  /* 0x7e8000000e00780b */ /* 0x000fe40003f44000 */
[----:B------:R-:W-:Y:S02]  /*09c0*/  FSEL R19, R2, 1, P4 ;  /* 0x3f80000002137808 */ /* 0x000fe40002000000 */
[----:B------:R-:W-:Y:S02]  /*09d0*/  FSETP.GT.AND P1, PT, R17, 8.50705917302346158658e+37, PT ;  /* 0x7e8000001100780b */ /* 0x000fe40003f24000 */
[----:B------:R-:W-:Y:S01]  /*09e0*/  FSETP.GT.AND P4, PT, R18, 8.50705917302346158658e+37, PT ;  /* 0x7e8000001200780b */ /* 0x000fe20003f84000 */
[----:B------:R-:W-:Y:S01]  /*09f0*/  @P6 FMUL R9, R9, 0.25 ;  /* 0x3e80000009096820 */ /* 0x000fe20000400000 */
[----:B------:R-:W-:Y:S01]  /*0a00*/  @P5 FMUL R12, R12, 0.25 ;  /* 0x3e8000000c0c5820 */ /* 0x000fe20000400000 */
[----:B------:R-:W0:Y:S01]  /*0a10*/  MUFU.RCP R4, R4 ;  /* 0x0000000400047308 */ /* 0x000e220000001000 */
[----:B------:R-:W-:Y:S01]  /*0a20*/  @P0 FMUL R16, R16, 0.25 ;  /* 0x3e80000010100820 */ /* 0x000fe20000400000 */
[----:B------:R-:W-:-:S02]  /*0a30*/  @P3 FMUL R13, R13, 0.25 ;  /* 0x3e8000000d0d3820 */ /* 0x000fc40000400000 */
[----:B------:R-:W-:-:S04]  /*0a40*/  @P2 FMUL R14, R14, 0.25 ;  /* 0x3e8000000e0e2820 */ /* 0x000fc80000400000 */
[----:B------:R-:W1:Y:S01]  /*0a50*/  MUFU.RCP R10, R12 ;  /* 0x0000000c000a7308 */ /* 0x000e620000001000 */
[----:B------:R-:W-:Y:S01]  /*0a60*/  @P1 FMUL R17, R17, 0.25 ;  /* 0x3e80000011111820 */ /* 0x000fe20000400000 */
[----:B------:R-:W-:-:S06]  /*0a70*/  @P4 FMUL R18, R18, 0.25 ;  /* 0x3e80000012124820 */ /* 0x000fcc0000400000 */
[----:B------:R2:W3:Y:S02]  /*0a80*/  MUFU.RCP R11, R9 ;  /* 0x00000009000b7308 */ /* 0x0004e40000001000 */
[----:B--2---:R-:W2:Y:S06]  /*0a90*/  LDC.64 R8, c[0x0][0x210] ;  /* 0x00008400ff087b82 */ /* 0x004eac0000000a00 */
[----:B------:R-:W4:Y:S01]  /*0aa0*/  MUFU.RCP R12, R16 ;  /* 0x00000010000c7308 */ /* 0x000f220000001000 */
[C---:B------:R-:W-:Y:S02]  /*0ab0*/  FSEL R25, R2.reuse, 1, P5 ;  /* 0x3f80000002197808 */ /* 0x040fe40002800000 */
[----:B------:R-:W-:-:S05]  /*0ac0*/  FSEL R24, R2, 1, P6 ;  /* 0x3f80000002187808 */ /* 0x000fca0003000000 */
[----:B------:R5:W0:Y:S08]  /*0ad0*/  MUFU.RCP R15, R17 ;  /* 0x00000011000f7308 */ /* 0x000a300000001000 */
[----:B------:R-:W0:Y:S08]  /*0ae0*/  MUFU.RCP R13, R13 ;  /* 0x0000000d000d7308 */ /* 0x000e300000001000 */
[----:B------:R-:W2:Y:S08]  /*0af0*/  MUFU.RCP R14, R14 ;  /* 0x0000000e000e7308 */ /* 0x000eb00000001000 */
[----:B------:R-:W2:Y:S01]  /*0b00*/  MUFU.RCP R16, R18 ;  /* 0x0000001200107308 */ /* 0x000ea20000001000 */
[----:B0-----:R-:W-:Y:S01]  /*0b10*/  FMUL R4, R4, R19 ;  /* 0x0000001304047220 */ /* 0x001fe20000400000 */
[----:B-1----:R-:W-:Y:S01]  /*0b20*/  FMUL R10, R10, R25 ;  /* 0x000000190a0a7220 */ /* 0x002fe20000400000 */
[----:B---3--:R-:W-:Y:S01]  /*0b30*/  FMUL R11, R11, R24 ;  /* 0x000000180b0b7220 */ /* 0x008fe20000400000 */
[----:B-----5:R-:W-:-:S02]  /*0b40*/  FSEL R17, R2, 1, P0 ;  /* 0x3f80000002117808 */ /* 0x020fc40000000000 */
[C---:B------:R-:W-:Y:S02]  /*0b50*/  FSEL R24, R2.reuse, 1, P1 ;  /* 0x3f80000002187808 */ /* 0x040fe40000800000 */
[C---:B------:R-:W-:Y:S02]  /*0b60*/  FSEL R26, R2.reuse, 1, P3 ;  /* 0x3f800000021a7808 */ /* 0x040fe40001800000 */
[C---:B------:R-:W-:Y:S02]  /*0b70*/  FSEL R19, R2.reuse, 1, P2 ;  /* 0x3f80000002137808 */ /* 0x040fe40001000000 */
[----:B------:R-:W-:Y:S01]  /*0b80*/  FSEL R25, R2, 1, P4 ;  /* 0x3f80000002197808 */ /* 0x000fe20002000000 */
[----:B----4-:R-:W-:Y:S01]  /*0b90*/  FMUL R17, R12, R17 ;  /* 0x000000110c117220 */ /* 0x010fe20000400000 */
[----:B------:R-:W-:Y:S01]  /*0ba0*/  FMUL R2, R15, R24 ;  /* 0x000000180f027220 */ /* 0x000fe20000400000 */
[----:B------:R-:W-:Y:S01]  /*0bb0*/  FMUL R13, R13, R26 ;  /* 0x0000001a0d0d7220 */ /* 0x000fe20000400000 */
[----:B--2---:R-:W-:Y:S01]  /*0bc0*/  FMUL R14, R14, R19 ;  /* 0x000000130e0e7220 */ /* 0x004fe20000400000 */
[----:B------:R-:W-:Y:S01]  /*0bd0*/  FMUL R16, R16, R25 ;  /* 0x0000001910107220 */ /* 0x000fe20000400000 */
[----:B------:R-:W-:-:S04]  /*0be0*/  IMAD.WIDE R8, R0, 0x4, R8 ;  /* 0x0000000400087825 */ /* 0x000fc800078e0208 */
[----:B------:R-:W-:Y:S01]  /*0bf0*/  FMUL R4, R3, R4 ;  /* 0x0000000403047220 */ /* 0x000fe20000400000 */
[----:B------:R-:W-:Y:S01]  /*0c00*/  FMUL R5, R5, R10 ;  /* 0x0000000a05057220 */ /* 0x000fe20000400000 */
[----:B------:R-:W-:Y:S01]  /*0c10*/  FMUL R6, R6, R11 ;  /* 0x0000000b06067220 */ /* 0x000fe20000400000 */
[----:B------:R-:W-:Y:S01]  /*0c20*/  FMUL R20, R20, R17 ;  /* 0x0000001114147220 */ /* 0x000fe20000400000 */
[----:B------:R-:W-:Y:S01]  /*0c30*/  FMUL R21, R21, R2 ;  /* 0x0000000215157220 */ /* 0x000fe20000400000 */
[----:B------:R-:W-:Y:S01]  /*0c40*/  FMUL R22, R22, R13 ;  /* 0x0000000d16167220 */ /* 0x000fe20000400000 */
[----:B------:R-:W-:Y:S01]  /*0c50*/  FMUL R7, R7, R14 ;  /* 0x0000000e07077220 */ /* 0x000fe20000400000 */
[----:B------:R-:W-:-:S04]  /*0c60*/  FMUL R23, R23, R16 ;  /* 0x0000001017177220 */ /* 0x000fc80000400000 */
[----:B------:R-:W-:Y:S04]  /*0c70*/  STG.E.128 desc[UR4][R8.64], R4 ;  /* 0x0000000408007986 */ /* 0x000fe8000c101d04 */
[----:B------:R-:W-:Y:S01]  /*0c80*/  STG.E.128 desc[UR4][R8.64+0x800], R20 ;  /* 0x0008001408007986 */ /* 0x000fe2000c101d04 */
[----:B------:R-:W-:Y:S05]  /*0c90*/  EXIT ;  /* 0x000000000000794d */ /* 0x000fea0003800000 */
.L_x_0:
[----:B------:R-:W-:-:S00]  /*0ca0*/  BRA `(.L_x_0) ;  /* 0xfffffffc00fc7947 */ /* 0x000fc0000383ffff */
[----:B------:R-:W-:-:S00]  /*0cb0*/  NOP ;  /* 0x0000000000007918 */ /* 0x000fc00000000000 */
        /* <DEDUP_REMOVED lines=12> */
.L_x_1:


//--------------------- .nv.global.init           --------------------------
	.section	.nv.global.init,"aw",@progbits
.nv.global.init:
	.type		_$_str,@object
	.size		_$_str,(_$_str_$_2 - _$_str)
_$_str:
        /*0000*/ 	.byte	0x5f, 0x5f, 0x43, 0x55, 0x44, 0x41, 0x5f, 0x46, 0x54, 0x5a, 0x00
	.type		_$_str_$_2,@object
	.size		_$_str_$_2,(.L_1 - _$_str_$_2)
_$_str_$_2:
        /*000b*/ 	.byte	0x5f, 0x5f, 0x43, 0x55, 0x44, 0x41, 0x5f, 0x50, 0x52, 0x45, 0x43, 0x5f, 0x53, 0x51, 0x52, 0x54
        /*001b*/ 	.byte	0x00
.L_1:


//--------------------- .nv.constant0.triton_poi_fused__native_batch_norm_legit_no_training_silu_1 --------------------------
	.section	.nv.constant0.triton_poi_fused__native_batch_norm_legit_no_training_silu_1,"a",@progbits
	.sectionflags	@""
	.align	4
.nv.constant0.triton_poi_fused__native_batch_norm_legit_no_training_silu_1:
	.zero		580
